//
// Generated by NVIDIA NVVM Compiler
//
// Compiler Build ID: CL-36424714
// Cuda compilation tools, release 13.0, V13.0.88
// Based on NVVM 20.0.0
//

.version 9.0
.target sm_100
.address_size 64

	// .globl	_Z22get_device_data_kernelPd

.visible .entry _Z22get_device_data_kernelPd(
	.param .u64 .ptr .align 1 _Z22get_device_data_kernelPd_param_0
)
{
	.reg .b64 	%rd<4>;

	ld.param.u64 	%rd1, [_Z22get_device_data_kernelPd_param_0];
	cvta.to.global.u64 	%rd2, %rd1;
	mov.b64 	%rd3, 4622945017495814144;
	st.global.u64 	[%rd2], %rd3;
	ret;

}


// ===== COMPILED SASS (sm_100) =====

	.target	sm_100

	.elftype	@"ET_EXEC"


//--------------------- .note.nv.tkinfo           --------------------------
	.section	.note.nv.tkinfo,"",@"SHT_NOTE"
	.sectionflags	@"SHF_NOTE_NV_TKINFO"
	.tkinfo
        /*0018*/ 	.word	0x00000002
        /*0030*/ 	.string	""
        /*0030*/ 	.string	"ptxas"
        /*0030*/ 	.string	"Cuda compilation tools, release 13.0, V13.0.88"
        /*0030*/ 	.string	"Build cuda_13.0.r13.0/compiler.36424714_0"
        /*0030*/ 	.string	"-arch sm_100 -m 64 "



//--------------------- .note.nv.cuinfo           --------------------------
	.section	.note.nv.cuinfo,"",@"SHT_NOTE"
	.sectionflags	@"SHF_NOTE_NV_CUINFO"
        /*0018*/ 	.short	0x0002
        /*001a*/ 	.short	0x0064
        /*001c*/ 	.short	0x0082
	.zero		2


//--------------------- .nv.info                  --------------------------
	.section	.nv.info,"",@"SHT_CUDA_INFO"
	.align	4


	//----- nvinfo : EIATTR_REGCOUNT
	.align		4
        /*0000*/ 	.byte	0x04, 0x2f
        /*0002*/ 	.short	(.L_1 - .L_0)
	.align		4
.L_0:
        /*0004*/ 	.word	index@(_Z22get_device_data_kernelPd)
        /*0008*/ 	.word	0x00000008


	//----- nvinfo : EIATTR_FRAME_SIZE
	.align		4
.L_1:
        /*000c*/ 	.byte	0x04, 0x11
        /*000e*/ 	.short	(.L_3 - .L_2)
	.align		4
.L_2:
        /*0010*/ 	.word	index@(_Z22get_device_data_kernelPd)
        /*0014*/ 	.word	0x00000000


	//----- nvinfo : EIATTR_MIN_STACK_SIZE
	.align		4
.L_3:
        /*0018*/ 	.byte	0x04, 0x12
        /*001a*/ 	.short	(.L_5 - .L_4)
	.align		4
.L_4:
        /*001c*/ 	.word	index@(_Z22get_device_data_kernelPd)
        /*0020*/ 	.word	0x00000000
.L_5:


//--------------------- .nv.compat                --------------------------
	.section	.nv.compat,"",@"SHT_CUDA_COMPAT_INFO"
	.align	4
        /*0000*/ 	.byte	0x02, 0x09, 0x00, 0x00, 0x02, 0x02, 0x01, 0x00, 0x02, 0x05, 0x05, 0x00, 0x03, 0x07, 0x01, 0x01
        /*0010*/ 	.byte	0x02, 0x03, 0x00, 0x00, 0x02, 0x06, 0x01, 0x00, 0x04, 0x0b, 0x08, 0x00, 0x09, 0x00, 0x00, 0x00
        /*0020*/ 	.byte	0x00, 0x00, 0x00, 0x00


//--------------------- .nv.info._Z22get_device_data_kernelPd --------------------------
	.section	.nv.info._Z22get_device_data_kernelPd,"",@"SHT_CUDA_INFO"
	.sectionflags	@""
	.align	4


	//----- nvinfo : EIATTR_CUDA_API_VERSION
	.align		4
        /*0000*/ 	.byte	0x04, 0x37
        /*0002*/ 	.short	(.L_7 - .L_6)
.L_6:
        /*0004*/ 	.word	0x00000082


	//----- nvinfo : EIATTR_KPARAM_INFO
	.align		4
.L_7:
        /*0008*/ 	.byte	0x04, 0x17
        /*000a*/ 	.short	(.L_9 - .L_8)
.L_8:
        /*000c*/ 	.word	0x00000000
        /*0010*/ 	.short	0x0000
        /*0012*/ 	.short	0x0000
        /*0014*/ 	.byte	0x00, 0xf5, 0x21, 0x00


	//----- nvinfo : EIATTR_SPARSE_MMA_MASK
	.align		4
.L_9:
        /*0018*/ 	.byte	0x03, 0x50
        /*001a*/ 	.short	0x0000


	//----- nvinfo : EIATTR_MAXREG_COUNT
	.align		4
        /*001c*/ 	.byte	0x03, 0x1b
        /*001e*/ 	.short	0x00ff


	//----- nvinfo : EIATTR_MERCURY_ISA_VERSION
	.align		4
        /*0020*/ 	.byte	0x03, 0x5f
        /*0022*/ 	.short	0x0101


	//----- nvinfo : EIATTR_VRC_CTA_INIT_COUNT
	.align		4
        /*0024*/ 	.byte	0x02, 0x4a
	.zero		1
	.zero		1


	//----- nvinfo : EIATTR_EXIT_INSTR_OFFSETS
	.align		4
        /*0028*/ 	.byte	0x04, 0x1c
        /*002a*/ 	.short	(.L_11 - .L_10)


	//   ....[0]....
.L_10:
        /*002c*/ 	.word	0x00000060


	//----- nvinfo : EIATTR_CBANK_PARAM_SIZE
	.align		4
.L_11:
        /*0030*/ 	.byte	0x03, 0x19
        /*0032*/ 	.short	0x0008


	//----- nvinfo : EIATTR_PARAM_CBANK
	.align		4
        /*0034*/ 	.byte	0x04, 0x0a
        /*0036*/ 	.short	(.L_13 - .L_12)
	.align		4
.L_12:
        /*0038*/ 	.word	index@(.nv.constant0._Z22get_device_data_kernelPd)
        /*003c*/ 	.short	0x0380
        /*003e*/ 	.short	0x0008


	//----- nvinfo : EIATTR_SW_WAR
	.align		4
.L_13:
        /*0040*/ 	.byte	0x04, 0x36
        /*0042*/ 	.short	(.L_15 - .L_14)
.L_14:
        /*0044*/ 	.word	0x00000008
.L_15:


//--------------------- .nv.callgraph             --------------------------
	.section	.nv.callgraph,"",@"SHT_CUDA_CALLGRAPH"
	.align	4
	.sectionentsize	8
	.align		4
        /*0000*/ 	.word	0x00000000
	.align		4
        /*0004*/ 	.word	0xffffffff
	.align		4
        /*0008*/ 	.word	0x00000000
	.align		4
        /*000c*/ 	.word	0xfffffffe
	.align		4
        /*0010*/ 	.word	0x00000000
	.align		4
        /*0014*/ 	.word	0xfffffffd
	.align		4
        /*0018*/ 	.word	0x00000000
	.align		4
        /*001c*/ 	.word	0xfffffffc


//--------------------- .text._Z22get_device_data_kernelPd --------------------------
	.section	.text._Z22get_device_data_kernelPd,"ax",@progbits
	.align	128
        .global         _Z22get_device_data_kernelPd
        .type           _Z22get_device_data_kernelPd,@function
        .size           _Z22get_device_data_kernelPd,(.L_x_1 - _Z22get_device_data_kernelPd)
        .other          _Z22get_device_data_kernelPd,@"STO_CUDA_ENTRY STV_DEFAULT"
_Z22get_device_data_kernelPd:
.text._Z22get_device_data_kernelPd:
[----:B------:R-:W-:Y:S08]  /*0000*/  LDC R1, c[0x0][0x37c] ;  /* 0x0000df00ff017b82 */ /* 0x000ff00000000800 */
[----:B------:R-:W0:Y:S01]  /*0010*/  LDC.64 R2, c[0x0][0x380] ;  /* 0x0000e000ff027b82 */ /* 0x000e220000000a00 */
[----:B------:R-:W0:Y:S01]  /*0020*/  LDCU.64 UR4, c[0x0][0x358] ;  /* 0x00006b00ff0477ac */ /* 0x000e220008000a00 */
[----:B------:R-:W-:Y:S01]  /*0030*/  HFMA2 R4, -RZ, RZ, 0, 0 ;  /* 0x00000000ff047431 */ /* 0x000fe200000001ff */
[----:B------:R-:W-:-:S05]  /*0040*/  MOV R5, 0x40280000 ;  /* 0x4028000000057802 */ /* 0x000fca0000000f00 */
[----:B0-----:R-:W-:Y:S01]  /*0050*/  STG.E.64 desc[UR4][R2.64], R4 ;  /* 0x0000000402007986 */ /* 0x001fe2000c101b04 */
[----:B------:R-:W-:Y:S05]  /*0060*/  EXIT ;  /* 0x000000000000794d */ /* 0x000fea0003800000 */
.L_x_0:
[----:B------:R-:W-:-:S00]  /*0070*/  BRA `(.L_x_0) ;  /* 0xfffffffc00fc7947 */ /* 0x000fc0000383ffff */
[----:B------:R-:W-:-:S00]  /*0080*/  NOP ;  /* 0x0000000000007918 */ /* 0x000fc00000000000 */
[----:B------:R-:W-:-:S00]  /*0090*/  NOP ;  /* 0x0000000000007918 */ /* 0x000fc00000000000 */
[----:B------:R-:W-:-:S00]  /*00a0*/  NOP ;  /* 0x0000000000007918 */ /* 0x000fc00000000000 */
[----:B------:R-:W-:-:S00]  /*00b0*/  NOP ;  /* 0x0000000000007918 */ /* 0x000fc00000000000 */
[----:B------:R-:W-:-:S00]  /*00c0*/  NOP ;  /* 0x0000000000007918 */ /* 0x000fc00000000000 */
[----:B------:R-:W-:-:S00]  /*00d0*/  NOP ;  /* 0x0000000000007918 */ /* 0x000fc00000000000 */
[----:B------:R-:W-:-:S00]  /*00e0*/  NOP ;  /* 0x0000000000007918 */ /* 0x000fc00000000000 */
[----:B------:R-:W-:-:S00]  /*00f0*/  NOP ;  /* 0x0000000000007918 */ /* 0x000fc00000000000 */
.L_x_1:


//--------------------- .nv.shared.reserved.0     --------------------------
	.section	.nv.shared.reserved.0,"aw",@nobits
	.weak		__nv_reservedSMEM_offset_0_alias
	.size		__nv_reservedSMEM_offset_0_alias, 0, 64
	.other		__nv_reservedSMEM_offset_0_alias,@"STO_CUDA_RESERVED_SHARED STV_DEFAULT"
__nv_reservedSMEM_offset_0_alias:
	.zero		0
	.zero		64


//--------------------- .nv.constant0._Z22get_device_data_kernelPd --------------------------
	.section	.nv.constant0._Z22get_device_data_kernelPd,"a",@progbits
	.sectionflags	@""
	.align	4
.nv.constant0._Z22get_device_data_kernelPd:
	.zero		904


//--------------------- SYMBOLS --------------------------

	.type		.nv.reservedSmem.offset0,@object
	.size		.nv.reservedSmem.offset0,0x4
